.version 8.0
.target sm_86 
.address_size 64


/*
I am using following constants

block size = 512 (1D)
We split the 8196x8196 into smaller units of 64x64.
Where each block is responsilbe to compute 64x64 = (4096)

Since, each block has 512 threads, each thread has to compute multiple output
element. Each thread has to compute 8 outputs (4096/512).

BN = 64
BK = 8
BT = 8
*/

.visible .entry sgemm_shmem_1dblocktiling(
    .param .u64 ptrA,
    .param .u64 ptrB,
    .param .u64 ptrOut
) {

    // declaring shared memory to implement blocking
    // Each block of A, B is of shape (64x8) and (8x64) respectively
    .shared .align 4 .f32 As[512];
    .shared .align 4 .f32 Bs[512];

    // declaring registers for tid, bid, and bdim.
    .reg .u32 %t_id_x;
    .reg .u32 %t_id_y;
    .reg .u32 %b_dim_x;
    .reg .u32 %b_dim_y;
    .reg .u32 %b_id_x;
    .reg .u32 %b_id_y;

    // threadid inside the block. 
    .reg .u32 %tr;
    .reg .u32 %tc;
    .reg .u32 %irA; // inner_row A
    .reg .u32 %irB; // inner_row B
    .reg .u32 %icA; // inner_col A
    .reg .u32 %icB; // inner_col B

    // register to hold blockssize;
    .reg .u32 %BN;
    .reg .u32 %TM;
    .reg .u32 %BK;

    // register to store the coloum value
    .reg .f32 %btmp;

    // to store the multiple output computation by a thread.
    .reg .f32 %thread_result<8>;

    // registers for the loop
    .reg .s32 %i; // for moving the A, B blocks right and bottom respc.
    .reg .s32 %dotid; // to move downward of B block
    .reg .pred %p;

    // registers to store the address of Array's
    .reg .u64 %r_ptrA;
    .reg .u64 %r_ptrB;
    .reg .u64 %r_ptrO;

    // testing
    .reg .u64 %r_A;
    .reg .u64 %r_B;
    .reg .u64 %r_O;

    .reg .u32 %r_As;
    .reg .u32 %r_Bs;

    // the register which holds the value from A, B which are multiplied.
    .reg .f32 %val_a;
    .reg .f32 %val_b;
    .reg .f32 %val_res;

    // register for holding index of A and B array
    .reg .u32 %r_aidx;
    .reg .u32 %r_bidx;
    .reg .u32 %r_oidx;

    .reg .u32 %r_asidx;
    .reg .u32 %r_bsidx;

    // register for holding the address of computation
    .reg .u64 %r_addr_a;
    .reg .u64 %r_addr_b;
    .reg .u64 %r_addr_o;

    .reg .u32 %r_addr_as;
    .reg .u32 %r_addr_bs;

    // temp regisers
    .reg .u64 %temp_u64;
    .reg .u32 %temp_u32;

    // populating the constants;
    mov.u32 %BN, 64;
    mov.u32 %BK, 8;
    mov.u32 %TM, 8;


    // init thread results to 0;
    mov.f32 %thread_result0, 0.0;
    mov.f32 %thread_result1, 0.0;
    mov.f32 %thread_result2, 0.0;
    mov.f32 %thread_result3, 0.0;
    mov.f32 %thread_result4, 0.0;
    mov.f32 %thread_result5, 0.0;
    mov.f32 %thread_result6, 0.0;
    mov.f32 %thread_result7, 0.0;

    // loading address form param state space (ss) to register ss.
    ld.param.u64 %r_ptrA, [ptrA];
    ld.param.u64 %r_ptrB, [ptrB];
    ld.param.u64 %r_ptrO, [ptrOut];

    // loading the address of shared memory.
    mov.u32 %r_As, As;
    mov.u32 %r_Bs, Bs;


    // moving data from special registers to general purpose registers.
    mov.u32 %t_id_x, %tid.x;
    mov.u32 %b_id_x, %ctaid.x;
    mov.u32 %b_id_y, %ctaid.y;
    mov.u32 %b_dim_x, %ntid.x;

    // computing tr, ta
    div.u32 %tr, %t_id_x, %BN;
    rem.u32 %tc, %t_id_x, %BN;

    // computing irA, irB, icA, icB -> used for indexing inner loop
    div.u32 %irA, %t_id_x, %BK;
    rem.u32 %icA, %t_id_x, %BK;
    div.u32 %irB, %t_id_x, %BN;
    rem.u32 %icB, %t_id_x, %BN;

    // A = ptrA + 4*(bid.x * BN * 8192)
    mul.lo.u32 %r_aidx, %b_id_x, %BN;
    mul.lo.u32 %r_aidx, %r_aidx, 8192;
    mul.wide.u32 %r_A, %r_aidx, 4;
    add.u64 %r_A, %r_A, %r_ptrA; 

    // B = ptrB + 4*(bid.y * BN)
    mul.lo.u32 %r_bidx, %b_id_y, %BN;
    mul.wide.u32 %r_B, %r_bidx, 4;
    add.u64 %r_B, %r_B, %r_ptrB;

    // O = ptrO = 4*(bid.x*BN*8192 + bid.y * BN); 
    add.u32 %r_oidx, %r_aidx, %r_bidx;
    mul.wide.u32 %r_O, %r_oidx, 4;
    add.u64 %r_O, %r_O, %r_ptrO;

    // initializing acc to be zero
    mov.s32 %i, 0;

    // loop to move the A block towards right and B block towards left
loop_start:
    setp.lt.s32 %p, %i, 8192;
    @!%p bra loop_end;

    // loads the (64x8), (8x64) from A, B ----> shared memory As, Bs
    // BK = 8, N = 8192
    // performing As[irA*8 + icA] = A[irA*8192 + icA]
    mad.lo.u32 %r_asidx, %irA, 8, %icA;
    mul.lo.u32 %r_addr_as, %r_asidx, 4;
    add.u32 %r_addr_as, %r_addr_as, %r_As;

    mad.lo.u32 %r_aidx, %irA, 8192, %icA;
    mul.wide.s32 %r_addr_a, %r_aidx, 4;
    add.u64 %r_addr_a, %r_A, %r_addr_a; 

    ld.global.f32 %val_a, [%r_addr_a];
    st.shared.f32 [%r_addr_as], %val_a;

    // performing Bs[irB*64 + icB] = B[irB*8192 + icB]
    mad.lo.u32 %r_bsidx, %irB, 64, %icB;
    mul.lo.u32 %r_addr_bs, %r_bsidx, 4;
    add.u32 %r_addr_bs, %r_addr_bs, %r_Bs;

    mad.lo.u32 %r_bidx, %irB, 8192, %icB;
    mul.wide.s32 %r_addr_b, %r_bidx, 4;
    add.u64 %r_addr_b, %r_B, %r_addr_b; 

    ld.global.f32 %val_b, [%r_addr_b];
    st.shared.f32 [%r_addr_bs], %val_b;

    // sync call
    bar.sync 0;

    // updating the A and B address to move the 32x32 window.
    // r_A := r_A + 4*BK
    // r_B := r_B + 4*(BK * 8192)
    add.u64 %r_A, %r_A, 32;
    add.u64 %r_B, %r_B, 262144;


    // loop which moves down inside B across each column
    mov.u32 %dotid, 0;
    loop_inner_B_start:
        setp.lt.s32 %p, %dotid, %BK;
        @!%p bra loop_inner_B_end;

        // loading btmp := Bs[dotidx * BN + tc]
        mad.lo.u32 %r_bsidx, %dotid, %BN, %tc;
        mul.lo.u32 %r_addr_bs, %r_bsidx, 4;
        add.u32 %r_addr_bs, %r_addr_bs, %r_Bs;

        ld.shared.f32 %val_b, [%r_addr_bs];

        // unrolled loop for moving across each row downwards to
        // compute multiple results 
        // val_a := As[(tr*TM + residx)*BK + dotidx]
        mad.lo.u32 %temp_u32, %tr, %TM, 0;
        mad.lo.u32 %r_asidx, %temp_u32, %BK, %dotid;
        mul.lo.u32 %r_addr_as, %r_asidx, 4;
        add.u32 %r_addr_as, %r_addr_as, %r_As;

        ld.shared.f32 %val_a, [%r_addr_as];
        fma.rn.f32 %thread_result0, %val_a, %val_b, %thread_result0;
        // increamenting Bs addr by 4*BK (equivalent to incrementing residx)
        add.u32 %r_addr_as, %r_addr_as, 32;
        ld.shared.f32 %val_a, [%r_addr_as];
        fma.rn.f32 %thread_result1, %val_a, %val_b, %thread_result1;
        add.u32 %r_addr_as, %r_addr_as, 32;
        ld.shared.f32 %val_a, [%r_addr_as];
        fma.rn.f32 %thread_result2, %val_a, %val_b, %thread_result2;
        add.u32 %r_addr_as, %r_addr_as, 32;
        ld.shared.f32 %val_a, [%r_addr_as];
        fma.rn.f32 %thread_result3, %val_a, %val_b, %thread_result3;
        add.u32 %r_addr_as, %r_addr_as, 32;
        ld.shared.f32 %val_a, [%r_addr_as];
        fma.rn.f32 %thread_result4, %val_a, %val_b, %thread_result4;
        add.u32 %r_addr_as, %r_addr_as, 32;
        ld.shared.f32 %val_a, [%r_addr_as];
        fma.rn.f32 %thread_result5, %val_a, %val_b, %thread_result5;
        add.u32 %r_addr_as, %r_addr_as, 32;
        ld.shared.f32 %val_a, [%r_addr_as];
        fma.rn.f32 %thread_result6, %val_a, %val_b, %thread_result6;
        add.u32 %r_addr_as, %r_addr_as, 32;
        ld.shared.f32 %val_a, [%r_addr_as];
        fma.rn.f32 %thread_result7, %val_a, %val_b, %thread_result7;


        add.s32 %dotid, %dotid, 1;
        bra loop_inner_B_start;

    loop_inner_B_end:

    bar.sync 0;
    add.s32 %i, %i, 8;
    bra loop_start;

loop_end:
    // store the result in O
    mad.lo.s32 %temp_u32, %tr, %TM, 0;
    mad.lo.s32 %r_oidx, %temp_u32, 8192, %tc;
    mul.wide.s32 %r_addr_o, %r_oidx, 4;
    add.u64 %r_addr_o, %r_O, %r_addr_o;

    st.global.f32 [%r_addr_o], %thread_result0; 

    add.u64 %r_addr_o, %r_addr_o, 32768;
    st.global.f32 [%r_addr_o], %thread_result1; 
    add.u64 %r_addr_o, %r_addr_o, 32768;
    st.global.f32 [%r_addr_o], %thread_result2; 
    add.u64 %r_addr_o, %r_addr_o, 32768;
    st.global.f32 [%r_addr_o], %thread_result3; 
    add.u64 %r_addr_o, %r_addr_o, 32768;
    st.global.f32 [%r_addr_o], %thread_result4; 
    add.u64 %r_addr_o, %r_addr_o, 32768;
    st.global.f32 [%r_addr_o], %thread_result5; 
    add.u64 %r_addr_o, %r_addr_o, 32768;
    st.global.f32 [%r_addr_o], %thread_result6; 
    add.u64 %r_addr_o, %r_addr_o, 32768;
    st.global.f32 [%r_addr_o], %thread_result7; 

}

// ===== COMPILED SASS (sm_100) =====

	.target	sm_100

	.elftype	@"ET_EXEC"


//--------------------- .note.nv.tkinfo           --------------------------
	.section	.note.nv.tkinfo,"",@"SHT_NOTE"
	.sectionflags	@"SHF_NOTE_NV_TKINFO"
	.tkinfo
        /*0018*/ 	.word	0x00000002
        /*0030*/ 	.string	""
        /*0030*/ 	.string	"ptxas"
        /*0030*/ 	.string	"Cuda compilation tools, release 13.0, V13.0.88"
        /*0030*/ 	.string	"Build cuda_13.0.r13.0/compiler.36424714_0"
        /*0030*/ 	.string	"-arch sm_100 "



//--------------------- .note.nv.cuinfo           --------------------------
	.section	.note.nv.cuinfo,"",@"SHT_NOTE"
	.sectionflags	@"SHF_NOTE_NV_CUINFO"
        /*0018*/ 	.short	0x0002
        /*001a*/ 	.short	0x0056
        /*001c*/ 	.short	0x0082
	.zero		2


//--------------------- .nv.info                  --------------------------
	.section	.nv.info,"",@"SHT_CUDA_INFO"
	.align	4


	//----- nvinfo : EIATTR_REGCOUNT
	.align		4
        /*0000*/ 	.byte	0x04, 0x2f
        /*0002*/ 	.short	(.L_1 - .L_0)
	.align		4
.L_0:
        /*0004*/ 	.word	index@(sgemm_shmem_1dblocktiling)
        /*0008*/ 	.word	0x00000020


	//----- nvinfo : EIATTR_FRAME_SIZE
	.align		4
.L_1:
        /*000c*/ 	.byte	0x04, 0x11
        /*000e*/ 	.short	(.L_3 - .L_2)
	.align		4
.L_2:
        /*0010*/ 	.word	index@(sgemm_shmem_1dblocktiling)
        /*0014*/ 	.word	0x00000000


	//----- nvinfo : EIATTR_MIN_STACK_SIZE
	.align		4
.L_3:
        /*0018*/ 	.byte	0x04, 0x12
        /*001a*/ 	.short	(.L_5 - .L_4)
	.align		4
.L_4:
        /*001c*/ 	.word	index@(sgemm_shmem_1dblocktiling)
        /*0020*/ 	.word	0x00000000
.L_5:


//--------------------- .nv.compat                --------------------------
	.section	.nv.compat,"",@"SHT_CUDA_COMPAT_INFO"
	.align	4
        /*0000*/ 	.byte	0x02, 0x09, 0x00, 0x00, 0x02, 0x02, 0x01, 0x00, 0x02, 0x05, 0x05, 0x00, 0x03, 0x07, 0x01, 0x01
        /*0010*/ 	.byte	0x02, 0x03, 0x00, 0x00, 0x02, 0x06, 0x01, 0x00, 0x04, 0x0b, 0x08, 0x00, 0x09, 0x00, 0x00, 0x00
        /*0020*/ 	.byte	0x00, 0x00, 0x00, 0x00


//--------------------- .nv.info.sgemm_shmem_1dblocktiling --------------------------
	.section	.nv.info.sgemm_shmem_1dblocktiling,"",@"SHT_CUDA_INFO"
	.sectionflags	@""
	.align	4


	//----- nvinfo : EIATTR_CUDA_API_VERSION
	.align		4
        /*0000*/ 	.byte	0x04, 0x37
        /*0002*/ 	.short	(.L_7 - .L_6)
.L_6:
        /*0004*/ 	.word	0x00000082


	//----- nvinfo : EIATTR_KPARAM_INFO
	.align		4
.L_7:
        /*0008*/ 	.byte	0x04, 0x17
        /*000a*/ 	.short	(.L_9 - .L_8)
.L_8:
        /*000c*/ 	.word	0x00000000
        /*0010*/ 	.short	0x0002
        /*0012*/ 	.short	0x0010
        /*0014*/ 	.byte	0x00, 0xf0, 0x21, 0x00


	//----- nvinfo : EIATTR_KPARAM_INFO
	.align		4
.L_9:
        /*0018*/ 	.byte	0x04, 0x17
        /*001a*/ 	.short	(.L_11 - .L_10)
.L_10:
        /*001c*/ 	.word	0x00000000
        /*0020*/ 	.short	0x0001
        /*0022*/ 	.short	0x0008
        /*0024*/ 	.byte	0x00, 0xf0, 0x21, 0x00


	//----- nvinfo : EIATTR_KPARAM_INFO
	.align		4
.L_11:
        /*0028*/ 	.byte	0x04, 0x17
        /*002a*/ 	.short	(.L_13 - .L_12)
.L_12:
        /*002c*/ 	.word	0x00000000
        /*0030*/ 	.short	0x0000
        /*0032*/ 	.short	0x0000
        /*0034*/ 	.byte	0x00, 0xf0, 0x21, 0x00


	//----- nvinfo : EIATTR_SPARSE_MMA_MASK
	.align		4
.L_13:
        /*0038*/ 	.byte	0x03, 0x50
        /*003a*/ 	.short	0x0000


	//----- nvinfo : EIATTR_MAXREG_COUNT
	.align		4
        /*003c*/ 	.byte	0x03, 0x1b
        /*003e*/ 	.short	0x00ff


	//----- nvinfo : EIATTR_NUM_BARRIERS
	.align		4
        /*0040*/ 	.byte	0x02, 0x4c
        /*0042*/ 	.byte	0x01
	.zero		1


	//----- nvinfo : EIATTR_MERCURY_ISA_VERSION
	.align		4
        /*0044*/ 	.byte	0x03, 0x5f
        /*0046*/ 	.short	0x0101


	//----- nvinfo : EIATTR_VRC_CTA_INIT_COUNT
	.align		4
        /*0048*/ 	.byte	0x02, 0x4a
	.zero		1
	.zero		1


	//----- nvinfo : EIATTR_EXIT_INSTR_OFFSETS
	.align		4
        /*004c*/ 	.byte	0x04, 0x1c
        /*004e*/ 	.short	(.L_15 - .L_14)


	//   ....[0]....
.L_14:
        /*0050*/ 	.word	0x00000740


	//----- nvinfo : EIATTR_CBANK_PARAM_SIZE
	.align		4
.L_15:
        /*0054*/ 	.byte	0x03, 0x19
        /*0056*/ 	.short	0x0018


	//----- nvinfo : EIATTR_PARAM_CBANK
	.align		4
        /*0058*/ 	.byte	0x04, 0x0a
        /*005a*/ 	.short	(.L_17 - .L_16)
	.align		4
.L_16:
        /*005c*/ 	.word	index@(.nv.constant0.sgemm_shmem_1dblocktiling)
        /*0060*/ 	.short	0x0380
        /*0062*/ 	.short	0x0018


	//----- nvinfo : EIATTR_SW_WAR
	.align		4
.L_17:
        /*0064*/ 	.byte	0x04, 0x36
        /*0066*/ 	.short	(.L_19 - .L_18)
.L_18:
        /*0068*/ 	.word	0x00000008
.L_19:


//--------------------- .nv.callgraph             --------------------------
	.section	.nv.callgraph,"",@"SHT_CUDA_CALLGRAPH"
	.align	4
	.sectionentsize	8
	.align		4
        /*0000*/ 	.word	0x00000000
	.align		4
        /*0004*/ 	.word	0xffffffff
	.align		4
        /*0008*/ 	.word	0x00000000
	.align		4
        /*000c*/ 	.word	0xfffffffe
	.align		4
        /*0010*/ 	.word	0x00000000
	.align		4
        /*0014*/ 	.word	0xfffffffd
	.align		4
        /*0018*/ 	.word	0x00000000
	.align		4
        /*001c*/ 	.word	0xfffffffc


//--------------------- .text.sgemm_shmem_1dblocktiling --------------------------
	.section	.text.sgemm_shmem_1dblocktiling,"ax",@progbits
	.align	128
        .global         sgemm_shmem_1dblocktiling
        .type           sgemm_shmem_1dblocktiling,@function
        .size           sgemm_shmem_1dblocktiling,(.L_x_3 - sgemm_shmem_1dblocktiling)
        .other          sgemm_shmem_1dblocktiling,@"STO_CUDA_ENTRY STV_DEFAULT"
sgemm_shmem_1dblocktiling:
.text.sgemm_shmem_1dblocktiling:
[----:B------:R-:W-:Y:S01]  /*0000*/  LDC R1, c[0x0][0x37c] ;  /* 0x0000df00ff017b82 */ /* 0x000fe20000000800 */
[----:B------:R-:W0:Y:S01]  /*0010*/  I2F.U32.RP R0, 0x40 ;  /* 0x0000004000007906 */ /* 0x000e220000209000 */
[----:B------:R-:W1:Y:S06]  /*0020*/  S2R R14, SR_TID.X ;  /* 0x00000000000e7919 */ /* 0x000e6c0000002100 */
[----:B------:R-:W2:Y:S01]  /*0030*/  LDC.64 R6, c[0x0][0x380] ;  /* 0x0000e000ff067b82 */ /* 0x000ea20000000a00 */
[----:B------:R-:W-:Y:S01]  /*0040*/  UMOV UR4, 0x400 ;  /* 0x0000040000047882 */ /* 0x000fe20000000000 */
[----:B------:R-:W-:Y:S01]  /*0050*/  CS2R R20, SRZ ;  /* 0x0000000000147805 */ /* 0x000fe2000001ff00 */
[----:B------:R-:W3:Y:S01]  /*0060*/  S2R R17, SR_CTAID.X ;  /* 0x0000000000117919 */ /* 0x000ee20000002500 */
[----:B------:R-:W-:Y:S01]  /*0070*/  UIADD3 UR6, UPT, UPT, UR4, 0x800, URZ ;  /* 0x0000080004067890 */ /* 0x000fe2000fffe0ff */
[----:B------:R-:W-:Y:S01]  /*0080*/  CS2R R18, SRZ ;  /* 0x0000000000127805 */ /* 0x000fe2000001ff00 */
[----:B------:R-:W4:Y:S01]  /*0090*/  I2F.U32.RP R10, 0x8 ;  /* 0x00000008000a7906 */ /* 0x000f220000209000 */
[----:B------:R-:W5:Y:S01]  /*00a0*/  S2R R11, SR_CTAID.Y ;  /* 0x00000000000b7919 */ /* 0x000f620000002600 */
[----:B------:R-:W2:Y:S01]  /*00b0*/  LDC.64 R4, c[0x0][0x388] ;  /* 0x0000e200ff047b82 */ /* 0x000ea20000000a00 */
[----:B------:R-:W-:Y:S01]  /*00c0*/  MOV R22, RZ ;  /* 0x000000ff00167202 */ /* 0x000fe20000000f00 */
[----:B------:R-:W1:Y:S04]  /*00d0*/  LDCU.64 UR8, c[0x0][0x358] ;  /* 0x00006b00ff0877ac */ /* 0x000e680008000a00 */
[----:B0-----:R-:W0:Y:S02]  /*00e0*/  MUFU.RCP R0, R0 ;  /* 0x0000000000007308 */ /* 0x001e240000001000 */
[----:B------:R-:W1:Y:S06]  /*00f0*/  S2UR UR7, SR_CgaCtaId ;  /* 0x00000000000779c3 */ /* 0x000e6c0000008800 */
[----:B----4-:R-:W4:Y:S01]  /*0100*/  MUFU.RCP R10, R10 ;  /* 0x0000000a000a7308 */ /* 0x010f220000001000 */
[----:B0-----:R-:W-:-:S07]  /*0110*/  IADD3 R2, PT, PT, R0, 0xffffffe, RZ ;  /* 0x0ffffffe00027810 */ /* 0x001fce0007ffe0ff */
[----:B------:R0:W5:Y:S01]  /*0120*/  F2I.FTZ.U32.TRUNC.NTZ R3, R2 ;  /* 0x0000000200037305 */ /* 0x000162000021f000 */
[----:B---3--:R-:W-:Y:S01]  /*0130*/  SHF.L.U32 R17, R17, 0x13, RZ ;  /* 0x0000001311117819 */ /* 0x008fe200000006ff */
[----:B----4-:R-:W-:Y:S01]  /*0140*/  VIADD R8, R10, 0xffffffe ;  /* 0x0ffffffe0a087836 */ /* 0x010fe20000000000 */
[----:B-1----:R-:W-:Y:S02]  /*0150*/  ULEA UR5, UR7, UR4, 0x18 ;  /* 0x0000000407057291 */ /* 0x002fe4000f8ec0ff */
[----:B------:R-:W-:-:S03]  /*0160*/  ULEA UR6, UR7, UR6, 0x18 ;  /* 0x0000000607067291 */ /* 0x000fc6000f8ec0ff */
[----:B------:R1:W3:Y:S01]  /*0170*/  F2I.FTZ.U32.TRUNC.NTZ R9, R8 ;  /* 0x0000000800097305 */ /* 0x0002e2000021f000 */
[----:B0-----:R-:W-:Y:S01]  /*0180*/  HFMA2 R2, -RZ, RZ, 0, 0 ;  /* 0x00000000ff027431 */ /* 0x001fe200000001ff */
[----:B------:R-:W-:Y:S01]  /*0190*/  UMOV UR4, URZ ;  /* 0x000000ff00047c82 */ /* 0x000fe20008000000 */
[----:B-----5:R-:W-:Y:S01]  /*01a0*/  LEA R15, -R3, RZ, 0x6 ;  /* 0x000000ff030f7211 */ /* 0x020fe200078e31ff */
[----:B-1----:R-:W-:-:S04]  /*01b0*/  IMAD.MOV.U32 R8, RZ, RZ, RZ ;  /* 0x000000ffff087224 */ /* 0x002fc800078e00ff */
[----:B------:R-:W-:Y:S02]  /*01c0*/  IMAD.HI.U32 R15, R3, R15, R2 ;  /* 0x0000000f030f7227 */ /* 0x000fe400078e0002 */
[----:B------:R-:W0:Y:S02]  /*01d0*/  LDC.64 R2, c[0x0][0x390] ;  /* 0x0000e400ff027b82 */ /* 0x000e240000000a00 */
[----:B---3--:R-:W-:Y:S02]  /*01e0*/  IMAD.U32 R13, R9, -0x8, RZ ;  /* 0xfffffff8090d7824 */ /* 0x008fe400078e00ff */
[----:B------:R-:W-:-:S04]  /*01f0*/  IMAD.HI.U32 R15, R15, R14, RZ ;  /* 0x0000000e0f0f7227 */ /* 0x000fc800078e00ff */
[----:B------:R-:W-:-:S04]  /*0200*/  IMAD.HI.U32 R9, R9, R13, R8 ;  /* 0x0000000d09097227 */ /* 0x000fc800078e0008 */
[----:B------:R-:W-:Y:S02]  /*0210*/  IMAD R12, R15, -0x40, R14 ;  /* 0xffffffc00f0c7824 */ /* 0x000fe400078e020e */
[----:B------:R-:W-:-:S03]  /*0220*/  IMAD.HI.U32 R13, R9, R14, RZ ;  /* 0x0000000e090d7227 */ /* 0x000fc600078e00ff */
[----:B------:R-:W-:Y:S01]  /*0230*/  ISETP.GE.U32.AND P0, PT, R12, 0x40, PT ;  /* 0x000000400c00780c */ /* 0x000fe20003f06070 */
[----:B------:R-:W-:Y:S02]  /*0240*/  IMAD R0, R13, -0x8, R14 ;  /* 0xfffffff80d007824 */ /* 0x000fe400078e020e */
[----:B------:R-:W-:Y:S02]  /*0250*/  IMAD.SHL.U32 R14, R11, 0x40, RZ ;  /* 0x000000400b0e7824 */ /* 0x000fe400078e00ff */
[C---:B--2---:R-:W-:Y:S01]  /*0260*/  IMAD.WIDE.U32 R10, R17.reuse, 0x4, R6 ;  /* 0x00000004110a7825 */ /* 0x044fe200078e0006 */
[----:B------:R-:W-:Y:S02]  /*0270*/  ISETP.GE.U32.AND P2, PT, R0, 0x8, PT ;  /* 0x000000080000780c */ /* 0x000fe40003f46070 */
[----:B------:R-:W-:Y:S01]  /*0280*/  IADD3 R17, PT, PT, R17, R14, RZ ;  /* 0x0000000e11117210 */ /* 0x000fe20007ffe0ff */
[----:B------:R-:W-:-:S04]  /*0290*/  IMAD.WIDE.U32 R8, R14, 0x4, R4 ;  /* 0x000000040e087825 */ /* 0x000fc800078e0004 */
[----:B------:R-:W-:Y:S01]  /*02a0*/  @P0 VIADD R12, R12, 0xffffffc0 ;  /* 0xffffffc00c0c0836 */ /* 0x000fe20000000000 */
[----:B------:R-:W-:Y:S01]  /*02b0*/  @P0 IADD3 R15, PT, PT, R15, 0x1, RZ ;  /* 0x000000010f0f0810 */ /* 0x000fe20007ffe0ff */
[----:B0-----:R-:W-:Y:S01]  /*02c0*/  IMAD.WIDE.U32 R2, R17, 0x4, R2 ;  /* 0x0000000411027825 */ /* 0x001fe200078e0002 */
[----:B------:R-:W-:Y:S02]  /*02d0*/  CS2R R16, SRZ ;  /* 0x0000000000107805 */ /* 0x000fe4000001ff00 */
[----:B------:R-:W-:Y:S01]  /*02e0*/  ISETP.GE.U32.AND P1, PT, R12, 0x40, PT ;  /* 0x000000400c00780c */ /* 0x000fe20003f26070 */
[----:B------:R-:W-:Y:S01]  /*02f0*/  @P2 VIADD R13, R13, 0x1 ;  /* 0x000000010d0d2836 */ /* 0x000fe20000000000 */
[----:B------:R-:W-:Y:S01]  /*0300*/  @P2 IADD3 R0, PT, PT, R0, -0x8, RZ ;  /* 0xfffffff800002810 */ /* 0x000fe20007ffe0ff */
[----:B------:R-:W-:-:S03]  /*0310*/  IMAD.MOV.U32 R14, RZ, RZ, RZ ;  /* 0x000000ffff0e7224 */ /* 0x000fc600078e00ff */
[----:B------:R-:W-:-:S07]  /*0320*/  ISETP.GE.U32.AND P3, PT, R0, 0x8, PT ;  /* 0x000000080000780c */ /* 0x000fce0003f66070 */
[----:B------:R-:W-:Y:S01]  /*0330*/  @P1 VIADD R15, R15, 0x1 ;  /* 0x000000010f0f1836 */ /* 0x000fe20000000000 */
[----:B------:R-:W-:-:S05]  /*0340*/  @P1 IADD3 R12, PT, PT, R12, -0x40, RZ ;  /* 0xffffffc00c0c1810 */ /* 0x000fca0007ffe0ff */
[----:B------:R-:W-:Y:S01]  /*0350*/  @P3 VIADD R13, R13, 0x1 ;  /* 0x000000010d0d3836 */ /* 0x000fe20000000000 */
[----:B------:R-:W-:-:S07]  /*0360*/  @P3 IADD3 R0, PT, PT, R0, -0x8, RZ ;  /* 0xfffffff800003810 */ /* 0x000fce0007ffe0ff */
.L_x_1:
[----:B------:R-:W-:Y:S01]  /*0370*/  LEA R23, R13, R0, 0xd ;  /* 0x000000000d177211 */ /* 0x000fe200078e68ff */
[----:B------:R-:W-:Y:S01]  /*0380*/  IMAD R25, R15, 0x2000, R12 ;  /* 0x000020000f197824 */ /* 0x000fe200078e020c */
[----:B------:R-:W-:Y:S01]  /*0390*/  MOV R6, R10 ;  /* 0x0000000a00067202 */ /* 0x000fe20000000f00 */
[----:B------:R-:W-:Y:S01]  /*03a0*/  IMAD.MOV.U32 R4, RZ, RZ, R8 ;  /* 0x000000ffff047224 */ /* 0x000fe200078e0008 */
[----:B------:R-:W-:Y:S02]  /*03b0*/  MOV R7, R11 ;  /* 0x0000000b00077202 */ /* 0x000fe40000000f00 */
[----:B------:R-:W-:Y:S01]  /*03c0*/  MOV R5, R9 ;  /* 0x0000000900057202 */ /* 0x000fe20000000f00 */
[----:B------:R-:W-:-:S04]  /*03d0*/  IMAD.WIDE R6, R23, 0x4, R6 ;  /* 0x0000000417067825 */ /* 0x000fc800078e0206 */
[----:B------:R-:W-:Y:S02]  /*03e0*/  IMAD.WIDE R4, R25, 0x4, R4 ;  /* 0x0000000419047825 */ /* 0x000fe400078e0204 */
[----:B------:R0:W2:Y:S04]  /*03f0*/  LDG.E R6, desc[UR8][R6.64] ;  /* 0x0000000806067981 */ /* 0x0000a8000c1e1900 */
[----:B------:R1:W3:Y:S01]  /*0400*/  LDG.E R5, desc[UR8][R4.64] ;  /* 0x0000000804057981 */ /* 0x0002e2000c1e1900 */
[----:B------:R-:W-:Y:S01]  /*0410*/  LEA R23, R13, R0, 0x3 ;  /* 0x000000000d177211 */ /* 0x000fe200078e18ff */
[----:B------:R-:W-:Y:S01]  /*0420*/  IMAD R24, R15, 0x40, R12 ;  /* 0x000000400f187824 */ /* 0x000fe200078e020c */
[----:B------:R-:W-:Y:S02]  /*0430*/  IADD3 R10, P0, PT, R10, 0x20, RZ ;  /* 0x000000200a0a7810 */ /* 0x000fe40007f1e0ff */
[----:B------:R-:W-:-:S02]  /*0440*/  LEA R23, R23, UR5, 0x2 ;  /* 0x0000000517177c11 */ /* 0x000fc4000f8e10ff */
[----:B------:R-:W-:Y:S01]  /*0450*/  LEA R24, R24, UR6, 0x2 ;  /* 0x0000000618187c11 */ /* 0x000fe2000f8e10ff */
[----:B------:R-:W-:Y:S01]  /*0460*/  IMAD.X R11, RZ, RZ, R11, P0 ;  /* 0x000000ffff0b7224 */ /* 0x000fe200000e060b */
[----:B------:R-:W-:Y:S02]  /*0470*/  IADD3 R8, P1, PT, R8, 0x40000, RZ ;  /* 0x0004000008087810 */ /* 0x000fe40007f3e0ff */
[----:B0-----:R-:W-:Y:S02]  /*0480*/  MOV R7, RZ ;  /* 0x000000ff00077202 */ /* 0x001fe40000000f00 */
[----:B-1----:R-:W-:Y:S02]  /*0490*/  SHF.L.U32 R4, R15, 0x3, RZ ;  /* 0x000000030f047819 */ /* 0x002fe400000006ff */
[----:B------:R-:W-:Y:S01]  /*04a0*/  IADD3.X R9, PT, PT, RZ, R9, RZ, P1, !PT ;  /* 0x00000009ff097210 */ /* 0x000fe20000ffe4ff */
[----:B--2---:R0:W-:Y:S04]  /*04b0*/  STS [R23], R6 ;  /* 0x0000000617007388 */ /* 0x0041e80000000800 */
[----:B---3--:R0:W-:Y:S01]  /*04c0*/  STS [R24], R5 ;  /* 0x0000000518007388 */ /* 0x0081e20000000800 */
[----:B------:R-:W-:Y:S06]  /*04d0*/  BAR.SYNC.DEFER_BLOCKING 0x0 ;  /* 0x0000000000007b1d */ /* 0x000fec0000010000 */
.L_x_0:
[C---:B0-----:R-:W-:Y:S01]  /*04e0*/  LEA R5, R7.reuse, R12, 0x6 ;  /* 0x0000000c07057211 */ /* 0x041fe200078e30ff */
[----:B------:R-:W-:Y:S01]  /*04f0*/  IMAD R6, R4, 0x8, R7 ;  /* 0x0000000804067824 */ /* 0x000fe200078e0207 */
[----:B------:R-:W-:Y:S02]  /*0500*/  IADD3 R7, PT, PT, R7, 0x1, RZ ;  /* 0x0000000107077810 */ /* 0x000fe40007ffe0ff */
[----:B------:R-:W-:Y:S02]  /*0510*/  LEA R23, R5, UR6, 0x2 ;  /* 0x0000000605177c11 */ /* 0x000fe4000f8e10ff */
[----:B------:R-:W-:Y:S02]  /*0520*/  LEA R5, R6, UR5, 0x2 ;  /* 0x0000000506057c11 */ /* 0x000fe4000f8e10ff */
[----:B------:R-:W-:Y:S02]  /*0530*/  ISETP.GE.AND P0, PT, R7, 0x8, PT ;  /* 0x000000080700780c */ /* 0x000fe40003f06270 */
[----:B------:R-:W-:Y:S04]  /*0540*/  LDS R23, [R23] ;  /* 0x0000000017177984 */ /* 0x000fe80000000800 */
[----:B------:R-:W0:Y:S04]  /*0550*/  LDS R6, [R5] ;  /* 0x0000000005067984 */ /* 0x000e280000000800 */
[----:B------:R-:W1:Y:S04]  /*0560*/  LDS R25, [R5+0x20] ;  /* 0x0000200005197984 */ /* 0x000e680000000800 */
[----:B------:R-:W2:Y:S04]  /*0570*/  LDS R24, [R5+0x40] ;  /* 0x0000400005187984 */ /* 0x000ea80000000800 */
[----:B------:R-:W3:Y:S04]  /*0580*/  LDS R27, [R5+0xc0] ;  /* 0x0000c000051b7984 */ /* 0x000ee80000000800 */
[----:B------:R-:W4:Y:S01]  /*0590*/  LDS R29, [R5+0xe0] ;  /* 0x0000e000051d7984 */ /* 0x000f220000000800 */
[----:B0-----:R-:W-:-:S03]  /*05a0*/  FFMA R21, R23, R6, R21 ;  /* 0x0000000617157223 */ /* 0x001fc60000000015 */
[----:B------:R-:W0:Y:S01]  /*05b0*/  LDS R6, [R5+0x60] ;  /* 0x0000600005067984 */ /* 0x000e220000000800 */
[----:B-1----:R-:W-:-:S03]  /*05c0*/  FFMA R20, R23, R25, R20 ;  /* 0x0000001917147223 */ /* 0x002fc60000000014 */
[----:B------:R-:W1:Y:S01]  /*05d0*/  LDS R25, [R5+0xa0] ;  /* 0x0000a00005197984 */ /* 0x000e620000000800 */
[----:B--2---:R-:W-:-:S03]  /*05e0*/  FFMA R19, R23, R24, R19 ;  /* 0x0000001817137223 */ /* 0x004fc60000000013 */
[----:B------:R-:W2:Y:S01]  /*05f0*/  LDS R24, [R5+0x80] ;  /* 0x0000800005187984 */ /* 0x000ea20000000800 */
[C---:B---3--:R-:W-:Y:S01]  /*0600*/  FFMA R14, R23.reuse, R27, R14 ;  /* 0x0000001b170e7223 */ /* 0x048fe2000000000e */
[C---:B----4-:R-:W-:Y:S01]  /*0610*/  FFMA R22, R23.reuse, R29, R22 ;  /* 0x0000001d17167223 */ /* 0x050fe20000000016 */
[C---:B0-----:R-:W-:Y:S01]  /*0620*/  FFMA R18, R23.reuse, R6, R18 ;  /* 0x0000000617127223 */ /* 0x041fe20000000012 */
[C---:B-1----:R-:W-:Y:S01]  /*0630*/  FFMA R16, R23.reuse, R25, R16 ;  /* 0x0000001917107223 */ /* 0x042fe20000000010 */
[----:B--2---:R-:W-:Y:S01]  /*0640*/  FFMA R17, R23, R24, R17 ;  /* 0x0000001817117223 */ /* 0x004fe20000000011 */
[----:B------:R-:W-:Y:S06]  /*0650*/  @!P0 BRA `(.L_x_0) ;  /* 0xfffffffc00a08947 */ /* 0x000fec000383ffff */
[----:B------:R-:W-:Y:S01]  /*0660*/  BAR.SYNC.DEFER_BLOCKING 0x0 ;  /* 0x0000000000007b1d */ /* 0x000fe20000010000 */
[----:B------:R-:W-:-:S04]  /*0670*/  UIADD3 UR4, UPT, UPT, UR4, 0x8, URZ ;  /* 0x0000000804047890 */ /* 0x000fc8000fffe0ff */
[----:B------:R-:W-:-:S09]  /*0680*/  UISETP.GE.AND UP0, UPT, UR4, 0x2000, UPT ;  /* 0x000020000400788c */ /* 0x000fd2000bf06270 */
[----:B------:R-:W-:Y:S05]  /*0690*/  BRA.U !UP0, `(.L_x_1) ;  /* 0xfffffffd08347547 */ /* 0x000fea000b83ffff */
[----:B------:R-:W-:-:S05]  /*06a0*/  LEA R5, R4, R12, 0xd ;  /* 0x0000000c04057211 */ /* 0x000fca00078e68ff */
[----:B------:R-:W-:-:S05]  /*06b0*/  IMAD.WIDE R2, R5, 0x4, R2 ;  /* 0x0000000405027825 */ /* 0x000fca00078e0202 */
[----:B------:R-:W-:Y:S04]  /*06c0*/  STG.E desc[UR8][R2.64], R21 ;  /* 0x0000001502007986 */ /* 0x000fe8000c101908 */
[----:B------:R-:W-:Y:S04]  /*06d0*/  STG.E desc[UR8][R2.64+0x8000], R20 ;  /* 0x0080001402007986 */ /* 0x000fe8000c101908 */
[----:B------:R-:W-:Y:S04]  /*06e0*/  STG.E desc[UR8][R2.64+0x10000], R19 ;  /* 0x0100001302007986 */ /* 0x000fe8000c101908 */
[----:B------:R-:W-:Y:S04]  /*06f0*/  STG.E desc[UR8][R2.64+0x18000], R18 ;  /* 0x0180001202007986 */ /* 0x000fe8000c101908 */
[----:B------:R-:W-:Y:S04]  /*0700*/  STG.E desc[UR8][R2.64+0x20000], R17 ;  /* 0x0200001102007986 */ /* 0x000fe8000c101908 */
[----:B------:R-:W-:Y:S04]  /*0710*/  STG.E desc[UR8][R2.64+0x28000], R16 ;  /* 0x0280001002007986 */ /* 0x000fe8000c101908 */
[----:B------:R-:W-:Y:S04]  /*0720*/  STG.E desc[UR8][R2.64+0x30000], R14 ;  /* 0x0300000e02007986 */ /* 0x000fe8000c101908 */
[----:B------:R-:W-:Y:S01]  /*0730*/  STG.E desc[UR8][R2.64+0x38000], R22 ;  /* 0x0380001602007986 */ /* 0x000fe2000c101908 */
[----:B------:R-:W-:Y:S05]  /*0740*/  EXIT ;  /* 0x000000000000794d */ /* 0x000fea0003800000 */
.L_x_2:
[----:B------:R-:W-:-:S00]  /*0750*/  BRA `(.L_x_2) ;  /* 0xfffffffc00fc7947 */ /* 0x000fc0000383ffff */
[----:B------:R-:W-:-:S00]  /*0760*/  NOP ;  /* 0x0000000000007918 */ /* 0x000fc00000000000 */
        /* <DEDUP_REMOVED lines=9> */
.L_x_3:


//--------------------- .nv.shared.sgemm_shmem_1dblocktiling --------------------------
	.section	.nv.shared.sgemm_shmem_1dblocktiling,"aw",@nobits
	.sectionflags	@""
	.align	4
.nv.shared.sgemm_shmem_1dblocktiling:
	.zero		5120


//--------------------- .nv.shared.reserved.0     --------------------------
	.section	.nv.shared.reserved.0,"aw",@nobits
	.weak		__nv_reservedSMEM_offset_0_alias
	.size		__nv_reservedSMEM_offset_0_alias, 0, 64
	.other		__nv_reservedSMEM_offset_0_alias,@"STO_CUDA_RESERVED_SHARED STV_DEFAULT"
__nv_reservedSMEM_offset_0_alias:
	.zero		0
	.zero		64


//--------------------- .nv.constant0.sgemm_shmem_1dblocktiling --------------------------
	.section	.nv.constant0.sgemm_shmem_1dblocktiling,"a",@progbits
	.sectionflags	@""
	.align	4
.nv.constant0.sgemm_shmem_1dblocktiling:
	.zero		920


//--------------------- SYMBOLS --------------------------

	.type		.nv.reservedSmem.offset0,@object
	.size		.nv.reservedSmem.offset0,0x4
	.type		.nv.reservedSmem.cap,@object
	.size		.nv.reservedSmem.cap,0x4
